//
// Generated by NVIDIA NVVM Compiler
//
// Compiler Build ID: CL-36424714
// Cuda compilation tools, release 13.0, V13.0.88
// Based on NVVM 20.0.0
//

.version 9.0
.target sm_100
.address_size 64

	// .globl	_Z10hello_cudav
.extern .func  (.param .b32 func_retval0) vprintf
(
	.param .b64 vprintf_param_0,
	.param .b64 vprintf_param_1
)
;
.global .align 1 .b8 $str[19] = {72, 101, 108, 108, 111, 32, 67, 117, 100, 97, 32, 119, 111, 114, 108, 100, 32, 10};
.global .align 1 .b8 $str$1[28] = {116, 104, 114, 101, 97, 100, 73, 68, 88, 58, 32, 37, 100, 44, 32, 118, 108, 97, 117, 101, 32, 58, 32, 37, 100, 32, 10};
.global .align 1 .b8 $str$2[58] = {98, 108, 111, 99, 107, 73, 100, 120, 46, 120, 32, 58, 32, 37, 100, 44, 32, 116, 104, 114, 101, 97, 100, 73, 100, 120, 46, 120, 32, 58, 32, 37, 100, 44, 32, 103, 105, 100, 32, 58, 32, 37, 100, 44, 32, 118, 97, 108, 117, 101, 32, 58, 32, 37, 100, 32, 10};
.global .align 1 .b8 $str$3[75] = {98, 108, 111, 99, 107, 73, 100, 120, 46, 120, 32, 58, 32, 37, 100, 44, 32, 98, 108, 111, 99, 107, 73, 100, 120, 46, 121, 32, 58, 32, 37, 100, 44, 32, 116, 104, 114, 101, 97, 100, 73, 100, 120, 46, 120, 32, 58, 32, 37, 100, 44, 32, 103, 105, 100, 32, 58, 32, 37, 100, 32, 45, 32, 100, 97, 116, 97, 32, 58, 32, 37, 100, 32, 10};
.global .align 1 .b8 $str$4[34] = {116, 105, 100, 32, 58, 32, 37, 100, 32, 44, 32, 103, 105, 100, 32, 58, 32, 37, 100, 44, 32, 118, 97, 108, 117, 101, 32, 58, 32, 37, 100, 32, 10};

.visible .entry _Z10hello_cudav()
{
	.reg .b32 	%r<3>;
	.reg .b64 	%rd<3>;

	mov.u64 	%rd1, $str;
	cvta.global.u64 	%rd2, %rd1;
	{ // callseq 0, 0
	.param .b64 param0;
	st.param.b64 	[param0], %rd2;
	.param .b64 param1;
	st.param.b64 	[param1], 0;
	.param .b32 retval0;
	call.uni (retval0), 
	vprintf, 
	(
	param0, 
	param1
	);
	ld.param.b32 	%r1, [retval0];
	} // callseq 0
	ret;

}
	// .globl	_Z23uniqe_idx_calc_threadIxPi
.visible .entry _Z23uniqe_idx_calc_threadIxPi(
	.param .u64 .ptr .align 1 _Z23uniqe_idx_calc_threadIxPi_param_0
)
{
	.local .align 8 .b8 	__local_depot1[8];
	.reg .b64 	%SP;
	.reg .b64 	%SPL;
	.reg .b32 	%r<5>;
	.reg .b64 	%rd<9>;

	mov.u64 	%SPL, __local_depot1;
	cvta.local.u64 	%SP, %SPL;
	ld.param.u64 	%rd1, [_Z23uniqe_idx_calc_threadIxPi_param_0];
	cvta.to.global.u64 	%rd2, %rd1;
	add.u64 	%rd3, %SP, 0;
	add.u64 	%rd4, %SPL, 0;
	mov.u32 	%r1, %tid.x;
	mul.wide.u32 	%rd5, %r1, 4;
	add.s64 	%rd6, %rd2, %rd5;
	ld.global.u32 	%r2, [%rd6];
	st.local.v2.u32 	[%rd4], {%r1, %r2};
	mov.u64 	%rd7, $str$1;
	cvta.global.u64 	%rd8, %rd7;
	{ // callseq 1, 0
	.param .b64 param0;
	st.param.b64 	[param0], %rd8;
	.param .b64 param1;
	st.param.b64 	[param1], %rd3;
	.param .b32 retval0;
	call.uni (retval0), 
	vprintf, 
	(
	param0, 
	param1
	);
	ld.param.b32 	%r3, [retval0];
	} // callseq 1
	ret;

}
	// .globl	_Z21uniqe_gid_calculationPi
.visible .entry _Z21uniqe_gid_calculationPi(
	.param .u64 .ptr .align 1 _Z21uniqe_gid_calculationPi_param_0
)
{
	.local .align 16 .b8 	__local_depot2[16];
	.reg .b64 	%SP;
	.reg .b64 	%SPL;
	.reg .b32 	%r<8>;
	.reg .b64 	%rd<9>;

	mov.u64 	%SPL, __local_depot2;
	cvta.local.u64 	%SP, %SPL;
	ld.param.u64 	%rd1, [_Z21uniqe_gid_calculationPi_param_0];
	cvta.to.global.u64 	%rd2, %rd1;
	add.u64 	%rd3, %SP, 0;
	add.u64 	%rd4, %SPL, 0;
	mov.u32 	%r1, %tid.x;
	mov.u32 	%r2, %ctaid.x;
	mov.u32 	%r3, %ntid.x;
	mad.lo.s32 	%r4, %r2, %r3, %r1;
	mul.wide.s32 	%rd5, %r4, 4;
	add.s64 	%rd6, %rd2, %rd5;
	ld.global.u32 	%r5, [%rd6];
	st.local.v4.u32 	[%rd4], {%r2, %r1, %r4, %r5};
	mov.u64 	%rd7, $str$2;
	cvta.global.u64 	%rd8, %rd7;
	{ // callseq 2, 0
	.param .b64 param0;
	st.param.b64 	[param0], %rd8;
	.param .b64 param1;
	st.param.b64 	[param1], %rd3;
	.param .b32 retval0;
	call.uni (retval0), 
	vprintf, 
	(
	param0, 
	param1
	);
	ld.param.b32 	%r6, [retval0];
	} // callseq 2
	ret;

}
	// .globl	_Z24uniqe_gid_calculation_2dPi
.visible .entry _Z24uniqe_gid_calculation_2dPi(
	.param .u64 .ptr .align 1 _Z24uniqe_gid_calculation_2dPi_param_0
)
{
	.local .align 8 .b8 	__local_depot3[24];
	.reg .b64 	%SP;
	.reg .b64 	%SPL;
	.reg .b32 	%r<11>;
	.reg .b64 	%rd<9>;

	mov.u64 	%SPL, __local_depot3;
	cvta.local.u64 	%SP, %SPL;
	ld.param.u64 	%rd1, [_Z24uniqe_gid_calculation_2dPi_param_0];
	cvta.to.global.u64 	%rd2, %rd1;
	add.u64 	%rd3, %SP, 0;
	add.u64 	%rd4, %SPL, 0;
	mov.u32 	%r1, %tid.x;
	mov.u32 	%r2, %ntid.x;
	mov.u32 	%r3, %ctaid.x;
	mov.u32 	%r4, %nctaid.x;
	mov.u32 	%r5, %ctaid.y;
	mad.lo.s32 	%r6, %r5, %r4, %r3;
	mad.lo.s32 	%r7, %r6, %r2, %r1;
	mul.wide.s32 	%rd5, %r7, 4;
	add.s64 	%rd6, %rd2, %rd5;
	ld.global.u32 	%r8, [%rd6];
	st.local.v2.u32 	[%rd4], {%r3, %r5};
	st.local.v2.u32 	[%rd4+8], {%r1, %r7};
	st.local.u32 	[%rd4+16], %r8;
	mov.u64 	%rd7, $str$3;
	cvta.global.u64 	%rd8, %rd7;
	{ // callseq 3, 0
	.param .b64 param0;
	st.param.b64 	[param0], %rd8;
	.param .b64 param1;
	st.param.b64 	[param1], %rd3;
	.param .b32 retval0;
	call.uni (retval0), 
	vprintf, 
	(
	param0, 
	param1
	);
	ld.param.b32 	%r9, [retval0];
	} // callseq 3
	ret;

}
	// .globl	_Z27uniqe_gid_calculation_2d_2dPi
.visible .entry _Z27uniqe_gid_calculation_2d_2dPi(
	.param .u64 .ptr .align 1 _Z27uniqe_gid_calculation_2d_2dPi_param_0
)
{
	.local .align 8 .b8 	__local_depot4[24];
	.reg .b64 	%SP;
	.reg .b64 	%SPL;
	.reg .b32 	%r<15>;
	.reg .b64 	%rd<9>;

	mov.u64 	%SPL, __local_depot4;
	cvta.local.u64 	%SP, %SPL;
	ld.param.u64 	%rd1, [_Z27uniqe_gid_calculation_2d_2dPi_param_0];
	cvta.to.global.u64 	%rd2, %rd1;
	add.u64 	%rd3, %SP, 0;
	add.u64 	%rd4, %SPL, 0;
	mov.u32 	%r1, %ntid.x;
	mov.u32 	%r2, %tid.y;
	mov.u32 	%r3, %tid.x;
	mad.lo.s32 	%r4, %r1, %r2, %r3;
	mov.u32 	%r5, %ntid.y;
	add.s32 	%r6, %r1, %r5;
	mov.u32 	%r7, %ctaid.x;
	mov.u32 	%r8, %nctaid.x;
	mov.u32 	%r9, %ctaid.y;
	mad.lo.s32 	%r10, %r9, %r8, %r7;
	mad.lo.s32 	%r11, %r10, %r6, %r4;
	mul.wide.s32 	%rd5, %r11, 4;
	add.s64 	%rd6, %rd2, %rd5;
	ld.global.u32 	%r12, [%rd6];
	st.local.v2.u32 	[%rd4], {%r7, %r9};
	st.local.v2.u32 	[%rd4+8], {%r4, %r11};
	st.local.u32 	[%rd4+16], %r12;
	mov.u64 	%rd7, $str$3;
	cvta.global.u64 	%rd8, %rd7;
	{ // callseq 4, 0
	.param .b64 param0;
	st.param.b64 	[param0], %rd8;
	.param .b64 param1;
	st.param.b64 	[param1], %rd3;
	.param .b32 retval0;
	call.uni (retval0), 
	vprintf, 
	(
	param0, 
	param1
	);
	ld.param.b32 	%r13, [retval0];
	} // callseq 4
	ret;

}
	// .globl	_Z12mem_trs_testPi
.visible .entry _Z12mem_trs_testPi(
	.param .u64 .ptr .align 1 _Z12mem_trs_testPi_param_0
)
{
	.local .align 8 .b8 	__local_depot5[16];
	.reg .b64 	%SP;
	.reg .b64 	%SPL;
	.reg .b32 	%r<8>;
	.reg .b64 	%rd<9>;

	mov.u64 	%SPL, __local_depot5;
	cvta.local.u64 	%SP, %SPL;
	ld.param.u64 	%rd1, [_Z12mem_trs_testPi_param_0];
	cvta.to.global.u64 	%rd2, %rd1;
	add.u64 	%rd3, %SP, 0;
	add.u64 	%rd4, %SPL, 0;
	mov.u32 	%r1, %ctaid.x;
	mov.u32 	%r2, %ntid.x;
	mov.u32 	%r3, %tid.x;
	mad.lo.s32 	%r4, %r1, %r2, %r3;
	mul.wide.s32 	%rd5, %r4, 4;
	add.s64 	%rd6, %rd2, %rd5;
	ld.global.u32 	%r5, [%rd6];
	st.local.v2.u32 	[%rd4], {%r3, %r4};
	st.local.u32 	[%rd4+8], %r5;
	mov.u64 	%rd7, $str$4;
	cvta.global.u64 	%rd8, %rd7;
	{ // callseq 5, 0
	.param .b64 param0;
	st.param.b64 	[param0], %rd8;
	.param .b64 param1;
	st.param.b64 	[param1], %rd3;
	.param .b32 retval0;
	call.uni (retval0), 
	vprintf, 
	(
	param0, 
	param1
	);
	ld.param.b32 	%r6, [retval0];
	} // callseq 5
	ret;

}
	// .globl	_Z13mem_trs_test2Pii
.visible .entry _Z13mem_trs_test2Pii(
	.param .u64 .ptr .align 1 _Z13mem_trs_test2Pii_param_0,
	.param .u32 _Z13mem_trs_test2Pii_param_1
)
{
	.local .align 8 .b8 	__local_depot6[16];
	.reg .b64 	%SP;
	.reg .b64 	%SPL;
	.reg .pred 	%p<2>;
	.reg .b32 	%r<9>;
	.reg .b64 	%rd<9>;

	mov.u64 	%SPL, __local_depot6;
	cvta.local.u64 	%SP, %SPL;
	ld.param.u64 	%rd1, [_Z13mem_trs_test2Pii_param_0];
	ld.param.u32 	%r3, [_Z13mem_trs_test2Pii_param_1];
	mov.u32 	%r4, %ctaid.x;
	mov.u32 	%r5, %ntid.x;
	mov.u32 	%r1, %tid.x;
	mad.lo.s32 	%r2, %r4, %r5, %r1;
	setp.ge.s32 	%p1, %r2, %r3;
	@%p1 bra 	$L__BB6_2;
	add.u64 	%rd2, %SP, 0;
	add.u64 	%rd3, %SPL, 0;
	cvta.to.global.u64 	%rd4, %rd1;
	mul.wide.s32 	%rd5, %r2, 4;
	add.s64 	%rd6, %rd4, %rd5;
	ld.global.u32 	%r6, [%rd6];
	st.local.v2.u32 	[%rd3], {%r1, %r2};
	st.local.u32 	[%rd3+8], %r6;
	mov.u64 	%rd7, $str$4;
	cvta.global.u64 	%rd8, %rd7;
	{ // callseq 6, 0
	.param .b64 param0;
	st.param.b64 	[param0], %rd8;
	.param .b64 param1;
	st.param.b64 	[param1], %rd2;
	.param .b32 retval0;
	call.uni (retval0), 
	vprintf, 
	(
	param0, 
	param1
	);
	ld.param.b32 	%r7, [retval0];
	} // callseq 6
$L__BB6_2:
	ret;

}


// ===== COMPILED SASS (sm_100) =====

	.target	sm_100

	.elftype	@"ET_EXEC"


//--------------------- .note.nv.tkinfo           --------------------------
	.section	.note.nv.tkinfo,"",@"SHT_NOTE"
	.sectionflags	@"SHF_NOTE_NV_TKINFO"
	.tkinfo
        /*0018*/ 	.word	0x00000002
        /*0030*/ 	.string	""
        /*0030*/ 	.string	"ptxas"
        /*0030*/ 	.string	"Cuda compilation tools, release 13.0, V13.0.88"
        /*0030*/ 	.string	"Build cuda_13.0.r13.0/compiler.36424714_0"
        /*0030*/ 	.string	"-arch sm_100 -m 64 "



//--------------------- .note.nv.cuinfo           --------------------------
	.section	.note.nv.cuinfo,"",@"SHT_NOTE"
	.sectionflags	@"SHF_NOTE_NV_CUINFO"
        /*0018*/ 	.short	0x0002
        /*001a*/ 	.short	0x0064
        /*001c*/ 	.short	0x0082
	.zero		2


//--------------------- .nv.info                  --------------------------
	.section	.nv.info,"",@"SHT_CUDA_INFO"
	.align	4


	//----- nvinfo : EIATTR_REGCOUNT
	.align		4
        /*0000*/ 	.byte	0x04, 0x2f
        /*0002*/ 	.short	(.L_6 - .L_5)
	.align		4
.L_5:
        /*0004*/ 	.word	index@(_Z10hello_cudav)
        /*0008*/ 	.word	0x00000018


	//----- nvinfo : EIATTR_FRAME_SIZE
	.align		4
.L_6:
        /*000c*/ 	.byte	0x04, 0x11
        /*000e*/ 	.short	(.L_8 - .L_7)
	.align		4
.L_7:
        /*0010*/ 	.word	index@(_Z10hello_cudav)
        /*0014*/ 	.word	0x00000000


	//----- nvinfo : EIATTR_REGCOUNT
	.align		4
.L_8:
        /*0018*/ 	.byte	0x04, 0x2f
        /*001a*/ 	.short	(.L_10 - .L_9)
	.align		4
.L_9:
        /*001c*/ 	.word	index@(_Z23uniqe_idx_calc_threadIxPi)
        /*0020*/ 	.word	0x00000018


	//----- nvinfo : EIATTR_FRAME_SIZE
	.align		4
.L_10:
        /*0024*/ 	.byte	0x04, 0x11
        /*0026*/ 	.short	(.L_12 - .L_11)
	.align		4
.L_11:
        /*0028*/ 	.word	index@(_Z23uniqe_idx_calc_threadIxPi)
        /*002c*/ 	.word	0x00000008


	//----- nvinfo : EIATTR_REGCOUNT
	.align		4
.L_12:
        /*0030*/ 	.byte	0x04, 0x2f
        /*0032*/ 	.short	(.L_14 - .L_13)
	.align		4
.L_13:
        /*0034*/ 	.word	index@(_Z21uniqe_gid_calculationPi)
        /*0038*/ 	.word	0x00000018


	//----- nvinfo : EIATTR_FRAME_SIZE
	.align		4
.L_14:
        /*003c*/ 	.byte	0x04, 0x11
        /*003e*/ 	.short	(.L_16 - .L_15)
	.align		4
.L_15:
        /*0040*/ 	.word	index@(_Z21uniqe_gid_calculationPi)
        /*0044*/ 	.word	0x00000010


	//----- nvinfo : EIATTR_REGCOUNT
	.align		4
.L_16:
        /*0048*/ 	.byte	0x04, 0x2f
        /*004a*/ 	.short	(.L_18 - .L_17)
	.align		4
.L_17:
        /*004c*/ 	.word	index@(_Z24uniqe_gid_calculation_2dPi)
        /*0050*/ 	.word	0x00000018


	//----- nvinfo : EIATTR_FRAME_SIZE
	.align		4
.L_18:
        /*0054*/ 	.byte	0x04, 0x11
        /*0056*/ 	.short	(.L_20 - .L_19)
	.align		4
.L_19:
        /*0058*/ 	.word	index@(_Z24uniqe_gid_calculation_2dPi)
        /*005c*/ 	.word	0x00000018


	//----- nvinfo : EIATTR_REGCOUNT
	.align		4
.L_20:
        /*0060*/ 	.byte	0x04, 0x2f
        /*0062*/ 	.short	(.L_22 - .L_21)
	.align		4
.L_21:
        /*0064*/ 	.word	index@(_Z27uniqe_gid_calculation_2d_2dPi)
        /*0068*/ 	.word	0x00000018


	//----- nvinfo : EIATTR_FRAME_SIZE
	.align		4
.L_22:
        /*006c*/ 	.byte	0x04, 0x11
        /*006e*/ 	.short	(.L_24 - .L_23)
	.align		4
.L_23:
        /*0070*/ 	.word	index@(_Z27uniqe_gid_calculation_2d_2dPi)
        /*0074*/ 	.word	0x00000018


	//----- nvinfo : EIATTR_REGCOUNT
	.align		4
.L_24:
        /*0078*/ 	.byte	0x04, 0x2f
        /*007a*/ 	.short	(.L_26 - .L_25)
	.align		4
.L_25:
        /*007c*/ 	.word	index@(_Z12mem_trs_testPi)
        /*0080*/ 	.word	0x00000018


	//----- nvinfo : EIATTR_FRAME_SIZE
	.align		4
.L_26:
        /*0084*/ 	.byte	0x04, 0x11
        /*0086*/ 	.short	(.L_28 - .L_27)
	.align		4
.L_27:
        /*0088*/ 	.word	index@(_Z12mem_trs_testPi)
        /*008c*/ 	.word	0x00000010


	//----- nvinfo : EIATTR_REGCOUNT
	.align		4
.L_28:
        /*0090*/ 	.byte	0x04, 0x2f
        /*0092*/ 	.short	(.L_30 - .L_29)
	.align		4
.L_29:
        /*0094*/ 	.word	index@(_Z13mem_trs_test2Pii)
        /*0098*/ 	.word	0x00000018


	//----- nvinfo : EIATTR_FRAME_SIZE
	.align		4
.L_30:
        /*009c*/ 	.byte	0x04, 0x11
        /*009e*/ 	.short	(.L_32 - .L_31)
	.align		4
.L_31:
        /*00a0*/ 	.word	index@(_Z13mem_trs_test2Pii)
        /*00a4*/ 	.word	0x00000010


	//----- nvinfo : EIATTR_MIN_STACK_SIZE
	.align		4
.L_32:
        /*00a8*/ 	.byte	0x04, 0x12
        /*00aa*/ 	.short	(.L_34 - .L_33)
	.align		4
.L_33:
        /*00ac*/ 	.word	index@(_Z13mem_trs_test2Pii)
        /*00b0*/ 	.word	0x00000010


	//----- nvinfo : EIATTR_MIN_STACK_SIZE
	.align		4
.L_34:
        /*00b4*/ 	.byte	0x04, 0x12
        /*00b6*/ 	.short	(.L_36 - .L_35)
	.align		4
.L_35:
        /*00b8*/ 	.word	index@(_Z12mem_trs_testPi)
        /*00bc*/ 	.word	0x00000010


	//----- nvinfo : EIATTR_MIN_STACK_SIZE
	.align		4
.L_36:
        /*00c0*/ 	.byte	0x04, 0x12
        /*00c2*/ 	.short	(.L_38 - .L_37)
	.align		4
.L_37:
        /*00c4*/ 	.word	index@(_Z27uniqe_gid_calculation_2d_2dPi)
        /*00c8*/ 	.word	0x00000018


	//----- nvinfo : EIATTR_MIN_STACK_SIZE
	.align		4
.L_38:
        /*00cc*/ 	.byte	0x04, 0x12
        /*00ce*/ 	.short	(.L_40 - .L_39)
	.align		4
.L_39:
        /*00d0*/ 	.word	index@(_Z24uniqe_gid_calculation_2dPi)
        /*00d4*/ 	.word	0x00000018


	//----- nvinfo : EIATTR_MIN_STACK_SIZE
	.align		4
.L_40:
        /*00d8*/ 	.byte	0x04, 0x12
        /*00da*/ 	.short	(.L_42 - .L_41)
	.align		4
.L_41:
        /*00dc*/ 	.word	index@(_Z21uniqe_gid_calculationPi)
        /*00e0*/ 	.word	0x00000010


	//----- nvinfo : EIATTR_MIN_STACK_SIZE
	.align		4
.L_42:
        /*00e4*/ 	.byte	0x04, 0x12
        /*00e6*/ 	.short	(.L_44 - .L_43)
	.align		4
.L_43:
        /*00e8*/ 	.word	index@(_Z23uniqe_idx_calc_threadIxPi)
        /*00ec*/ 	.word	0x00000008


	//----- nvinfo : EIATTR_MIN_STACK_SIZE
	.align		4
.L_44:
        /*00f0*/ 	.byte	0x04, 0x12
        /*00f2*/ 	.short	(.L_46 - .L_45)
	.align		4
.L_45:
        /*00f4*/ 	.word	index@(_Z10hello_cudav)
        /*00f8*/ 	.word	0x00000000
.L_46:


//--------------------- .nv.compat                --------------------------
	.section	.nv.compat,"",@"SHT_CUDA_COMPAT_INFO"
	.align	4
        /*0000*/ 	.byte	0x02, 0x09, 0x00, 0x00, 0x02, 0x02, 0x01, 0x00, 0x02, 0x05, 0x05, 0x00, 0x03, 0x07, 0x01, 0x01
        /*0010*/ 	.byte	0x02, 0x03, 0x00, 0x00, 0x02, 0x06, 0x01, 0x00, 0x04, 0x0b, 0x08, 0x00, 0x09, 0x00, 0x00, 0x00
        /*0020*/ 	.byte	0x00, 0x00, 0x00, 0x00


//--------------------- .nv.info._Z13mem_trs_test2Pii --------------------------
	.section	.nv.info._Z13mem_trs_test2Pii,"",@"SHT_CUDA_INFO"
	.sectionflags	@""
	.align	4


	//----- nvinfo : EIATTR_CUDA_API_VERSION
	.align		4
        /*0000*/ 	.byte	0x04, 0x37
        /*0002*/ 	.short	(.L_48 - .L_47)
.L_47:
        /*0004*/ 	.word	0x00000082


	//----- nvinfo : EIATTR_KPARAM_INFO
	.align		4
.L_48:
        /*0008*/ 	.byte	0x04, 0x17
        /*000a*/ 	.short	(.L_50 - .L_49)
.L_49:
        /*000c*/ 	.word	0x00000000
        /*0010*/ 	.short	0x0001
        /*0012*/ 	.short	0x0008
        /*0014*/ 	.byte	0x00, 0xf0, 0x11, 0x00


	//----- nvinfo : EIATTR_KPARAM_INFO
	.align		4
.L_50:
        /*0018*/ 	.byte	0x04, 0x17
        /*001a*/ 	.short	(.L_52 - .L_51)
.L_51:
        /*001c*/ 	.word	0x00000000
        /*0020*/ 	.short	0x0000
        /*0022*/ 	.short	0x0000
        /*0024*/ 	.byte	0x00, 0xf5, 0x21, 0x00


	//----- nvinfo : EIATTR_SPARSE_MMA_MASK
	.align		4
.L_52:
        /*0028*/ 	.byte	0x03, 0x50
        /*002a*/ 	.short	0x0000


	//----- nvinfo : EIATTR_MAXREG_COUNT
	.align		4
        /*002c*/ 	.byte	0x03, 0x1b
        /*002e*/ 	.short	0x00ff


	//----- nvinfo : EIATTR_EXTERNS
	.align		4
        /*0030*/ 	.byte	0x04, 0x0f
        /*0032*/ 	.short	(.L_54 - .L_53)


	//   ....[0]....
	.align		4
.L_53:
        /*0034*/ 	.word	index@(vprintf)


	//----- nvinfo : EIATTR_MERCURY_ISA_VERSION
	.align		4
.L_54:
        /*0038*/ 	.byte	0x03, 0x5f
        /*003a*/ 	.short	0x0101


	//----- nvinfo : EIATTR_VRC_CTA_INIT_COUNT
	.align		4
        /*003c*/ 	.byte	0x02, 0x4a
	.zero		1
	.zero		1


	//----- nvinfo : EIATTR_SYSCALL_OFFSETS
	.align		4
        /*0040*/ 	.byte	0x04, 0x46
        /*0042*/ 	.short	(.L_56 - .L_55)


	//   ....[0]....
.L_55:
        /*0044*/ 	.word	0x00000190


	//----- nvinfo : EIATTR_EXIT_INSTR_OFFSETS
	.align		4
.L_56:
        /*0048*/ 	.byte	0x04, 0x1c
        /*004a*/ 	.short	(.L_58 - .L_57)


	//   ....[0]....
.L_57:
        /*004c*/ 	.word	0x000000c0


	//   ....[1]....
        /*0050*/ 	.word	0x000001a0


	//----- nvinfo : EIATTR_CRS_STACK_SIZE
	.align		4
.L_58:
        /*0054*/ 	.byte	0x04, 0x1e
        /*0056*/ 	.short	(.L_60 - .L_59)
.L_59:
        /*0058*/ 	.word	0x00000000


	//----- nvinfo : EIATTR_CBANK_PARAM_SIZE
	.align		4
.L_60:
        /*005c*/ 	.byte	0x03, 0x19
        /*005e*/ 	.short	0x000c


	//----- nvinfo : EIATTR_PARAM_CBANK
	.align		4
        /*0060*/ 	.byte	0x04, 0x0a
        /*0062*/ 	.short	(.L_62 - .L_61)
	.align		4
.L_61:
        /*0064*/ 	.word	index@(.nv.constant0._Z13mem_trs_test2Pii)
        /*0068*/ 	.short	0x0380
        /*006a*/ 	.short	0x000c


	//----- nvinfo : EIATTR_SW_WAR
	.align		4
.L_62:
        /*006c*/ 	.byte	0x04, 0x36
        /*006e*/ 	.short	(.L_64 - .L_63)
.L_63:
        /*0070*/ 	.word	0x00000008
.L_64:


//--------------------- .nv.info._Z12mem_trs_testPi --------------------------
	.section	.nv.info._Z12mem_trs_testPi,"",@"SHT_CUDA_INFO"
	.sectionflags	@""
	.align	4


	//----- nvinfo : EIATTR_CUDA_API_VERSION
	.align		4
        /*0000*/ 	.byte	0x04, 0x37
        /*0002*/ 	.short	(.L_66 - .L_65)
.L_65:
        /*0004*/ 	.word	0x00000082


	//----- nvinfo : EIATTR_KPARAM_INFO
	.align		4
.L_66:
        /*0008*/ 	.byte	0x04, 0x17
        /*000a*/ 	.short	(.L_68 - .L_67)
.L_67:
        /*000c*/ 	.word	0x00000000
        /*0010*/ 	.short	0x0000
        /*0012*/ 	.short	0x0000
        /*0014*/ 	.byte	0x00, 0xf5, 0x21, 0x00


	//----- nvinfo : EIATTR_SPARSE_MMA_MASK
	.align		4
.L_68:
        /*0018*/ 	.byte	0x03, 0x50
        /*001a*/ 	.short	0x0000


	//----- nvinfo : EIATTR_MAXREG_COUNT
	.align		4
        /*001c*/ 	.byte	0x03, 0x1b
        /*001e*/ 	.short	0x00ff


	//----- nvinfo : EIATTR_EXTERNS
	.align		4
        /*0020*/ 	.byte	0x04, 0x0f
        /*0022*/ 	.short	(.L_70 - .L_69)


	//   ....[0]....
	.align		4
.L_69:
        /*0024*/ 	.word	index@(vprintf)


	//----- nvinfo : EIATTR_MERCURY_ISA_VERSION
	.align		4
.L_70:
        /*0028*/ 	.byte	0x03, 0x5f
        /*002a*/ 	.short	0x0101


	//----- nvinfo : EIATTR_VRC_CTA_INIT_COUNT
	.align		4
        /*002c*/ 	.byte	0x02, 0x4a
	.zero		1
	.zero		1


	//----- nvinfo : EIATTR_SYSCALL_OFFSETS
	.align		4
        /*0030*/ 	.byte	0x04, 0x46
        /*0032*/ 	.short	(.L_72 - .L_71)


	//   ....[0]....
.L_71:
        /*0034*/ 	.word	0x00000160


	//----- nvinfo : EIATTR_EXIT_INSTR_OFFSETS
	.align		4
.L_72:
        /*0038*/ 	.byte	0x04, 0x1c
        /*003a*/ 	.short	(.L_74 - .L_73)


	//   ....[0]....
.L_73:
        /*003c*/ 	.word	0x00000170


	//----- nvinfo : EIATTR_CBANK_PARAM_SIZE
	.align		4
.L_74:
        /*0040*/ 	.byte	0x03, 0x19
        /*0042*/ 	.short	0x0008


	//----- nvinfo : EIATTR_PARAM_CBANK
	.align		4
        /*0044*/ 	.byte	0x04, 0x0a
        /*0046*/ 	.short	(.L_76 - .L_75)
	.align		4
.L_75:
        /*0048*/ 	.word	index@(.nv.constant0._Z12mem_trs_testPi)
        /*004c*/ 	.short	0x0380
        /*004e*/ 	.short	0x0008


	//----- nvinfo : EIATTR_SW_WAR
	.align		4
.L_76:
        /*0050*/ 	.byte	0x04, 0x36
        /*0052*/ 	.short	(.L_78 - .L_77)
.L_77:
        /*0054*/ 	.word	0x00000008
.L_78:


//--------------------- .nv.info._Z27uniqe_gid_calculation_2d_2dPi --------------------------
	.section	.nv.info._Z27uniqe_gid_calculation_2d_2dPi,"",@"SHT_CUDA_INFO"
	.sectionflags	@""
	.align	4


	//----- nvinfo : EIATTR_CUDA_API_VERSION
	.align		4
        /*0000*/ 	.byte	0x04, 0x37
        /*0002*/ 	.short	(.L_80 - .L_79)
.L_79:
        /*0004*/ 	.word	0x00000082


	//----- nvinfo : EIATTR_KPARAM_INFO
	.align		4
.L_80:
        /*0008*/ 	.byte	0x04, 0x17
        /*000a*/ 	.short	(.L_82 - .L_81)
.L_81:
        /*000c*/ 	.word	0x00000000
        /*0010*/ 	.short	0x0000
        /*0012*/ 	.short	0x0000
        /*0014*/ 	.byte	0x00, 0xf5, 0x21, 0x00


	//----- nvinfo : EIATTR_SPARSE_MMA_MASK
	.align		4
.L_82:
        /*0018*/ 	.byte	0x03, 0x50
        /*001a*/ 	.short	0x0000


	//----- nvinfo : EIATTR_MAXREG_COUNT
	.align		4
        /*001c*/ 	.byte	0x03, 0x1b
        /*001e*/ 	.short	0x00ff


	//----- nvinfo : EIATTR_EXTERNS
	.align		4
        /*0020*/ 	.byte	0x04, 0x0f
        /*0022*/ 	.short	(.L_84 - .L_83)


	//   ....[0]....
	.align		4
.L_83:
        /*0024*/ 	.word	index@(vprintf)


	//----- nvinfo : EIATTR_MERCURY_ISA_VERSION
	.align		4
.L_84:
        /*0028*/ 	.byte	0x03, 0x5f
        /*002a*/ 	.short	0x0101


	//----- nvinfo : EIATTR_VRC_CTA_INIT_COUNT
	.align		4
        /*002c*/ 	.byte	0x02, 0x4a
	.zero		1
	.zero		1


	//----- nvinfo : EIATTR_SYSCALL_OFFSETS
	.align		4
        /*0030*/ 	.byte	0x04, 0x46
        /*0032*/ 	.short	(.L_86 - .L_85)


	//   ....[0]....
.L_85:
        /*0034*/ 	.word	0x000001e0


	//----- nvinfo : EIATTR_EXIT_INSTR_OFFSETS
	.align		4
.L_86:
        /*0038*/ 	.byte	0x04, 0x1c
        /*003a*/ 	.short	(.L_88 - .L_87)


	//   ....[0]....
.L_87:
        /*003c*/ 	.word	0x000001f0


	//----- nvinfo : EIATTR_CBANK_PARAM_SIZE
	.align		4
.L_88:
        /*0040*/ 	.byte	0x03, 0x19
        /*0042*/ 	.short	0x0008


	//----- nvinfo : EIATTR_PARAM_CBANK
	.align		4
        /*0044*/ 	.byte	0x04, 0x0a
        /*0046*/ 	.short	(.L_90 - .L_89)
	.align		4
.L_89:
        /*0048*/ 	.word	index@(.nv.constant0._Z27uniqe_gid_calculation_2d_2dPi)
        /*004c*/ 	.short	0x0380
        /*004e*/ 	.short	0x0008


	//----- nvinfo : EIATTR_SW_WAR
	.align		4
.L_90:
        /*0050*/ 	.byte	0x04, 0x36
        /*0052*/ 	.short	(.L_92 - .L_91)
.L_91:
        /*0054*/ 	.word	0x00000008
.L_92:


//--------------------- .nv.info._Z24uniqe_gid_calculation_2dPi --------------------------
	.section	.nv.info._Z24uniqe_gid_calculation_2dPi,"",@"SHT_CUDA_INFO"
	.sectionflags	@""
	.align	4


	//----- nvinfo : EIATTR_CUDA_API_VERSION
	.align		4
        /*0000*/ 	.byte	0x04, 0x37
        /*0002*/ 	.short	(.L_94 - .L_93)
.L_93:
        /*0004*/ 	.word	0x00000082


	//----- nvinfo : EIATTR_KPARAM_INFO
	.align		4
.L_94:
        /*0008*/ 	.byte	0x04, 0x17
        /*000a*/ 	.short	(.L_96 - .L_95)
.L_95:
        /*000c*/ 	.word	0x00000000
        /*0010*/ 	.short	0x0000
        /*0012*/ 	.short	0x0000
        /*0014*/ 	.byte	0x00, 0xf5, 0x21, 0x00


	//----- nvinfo : EIATTR_SPARSE_MMA_MASK
	.align		4
.L_96:
        /*0018*/ 	.byte	0x03, 0x50
        /*001a*/ 	.short	0x0000


	//----- nvinfo : EIATTR_MAXREG_COUNT
	.align		4
        /*001c*/ 	.byte	0x03, 0x1b
        /*001e*/ 	.short	0x00ff


	//----- nvinfo : EIATTR_EXTERNS
	.align		4
        /*0020*/ 	.byte	0x04, 0x0f
        /*0022*/ 	.short	(.L_98 - .L_97)


	//   ....[0]....
	.align		4
.L_97:
        /*0024*/ 	.word	index@(vprintf)


	//----- nvinfo : EIATTR_MERCURY_ISA_VERSION
	.align		4
.L_98:
        /*0028*/ 	.byte	0x03, 0x5f
        /*002a*/ 	.short	0x0101


	//----- nvinfo : EIATTR_VRC_CTA_INIT_COUNT
	.align		4
        /*002c*/ 	.byte	0x02, 0x4a
	.zero		1
	.zero		1


	//----- nvinfo : EIATTR_SYSCALL_OFFSETS
	.align		4
        /*0030*/ 	.byte	0x04, 0x46
        /*0032*/ 	.short	(.L_100 - .L_99)


	//   ....[0]....
.L_99:
        /*0034*/ 	.word	0x000001a0


	//----- nvinfo : EIATTR_EXIT_INSTR_OFFSETS
	.align		4
.L_100:
        /*0038*/ 	.byte	0x04, 0x1c
        /*003a*/ 	.short	(.L_102 - .L_101)


	//   ....[0]....
.L_101:
        /*003c*/ 	.word	0x000001b0


	//----- nvinfo : EIATTR_CBANK_PARAM_SIZE
	.align		4
.L_102:
        /*0040*/ 	.byte	0x03, 0x19
        /*0042*/ 	.short	0x0008


	//----- nvinfo : EIATTR_PARAM_CBANK
	.align		4
        /*0044*/ 	.byte	0x04, 0x0a
        /*0046*/ 	.short	(.L_104 - .L_103)
	.align		4
.L_103:
        /*0048*/ 	.word	index@(.nv.constant0._Z24uniqe_gid_calculation_2dPi)
        /*004c*/ 	.short	0x0380
        /*004e*/ 	.short	0x0008


	//----- nvinfo : EIATTR_SW_WAR
	.align		4
.L_104:
        /*0050*/ 	.byte	0x04, 0x36
        /*0052*/ 	.short	(.L_106 - .L_105)
.L_105:
        /*0054*/ 	.word	0x00000008
.L_106:


//--------------------- .nv.info._Z21uniqe_gid_calculationPi --------------------------
	.section	.nv.info._Z21uniqe_gid_calculationPi,"",@"SHT_CUDA_INFO"
	.sectionflags	@""
	.align	4


	//----- nvinfo : EIATTR_CUDA_API_VERSION
	.align		4
        /*0000*/ 	.byte	0x04, 0x37
        /*0002*/ 	.short	(.L_108 - .L_107)
.L_107:
        /*0004*/ 	.word	0x00000082


	//----- nvinfo : EIATTR_KPARAM_INFO
	.align		4
.L_108:
        /*0008*/ 	.byte	0x04, 0x17
        /*000a*/ 	.short	(.L_110 - .L_109)
.L_109:
        /*000c*/ 	.word	0x00000000
        /*0010*/ 	.short	0x0000
        /*0012*/ 	.short	0x0000
        /*0014*/ 	.byte	0x00, 0xf5, 0x21, 0x00


	//----- nvinfo : EIATTR_SPARSE_MMA_MASK
	.align		4
.L_110:
        /*0018*/ 	.byte	0x03, 0x50
        /*001a*/ 	.short	0x0000


	//----- nvinfo : EIATTR_MAXREG_COUNT
	.align		4
        /*001c*/ 	.byte	0x03, 0x1b
        /*001e*/ 	.short	0x00ff


	//----- nvinfo : EIATTR_EXTERNS
	.align		4
        /*0020*/ 	.byte	0x04, 0x0f
        /*0022*/ 	.short	(.L_112 - .L_111)


	//   ....[0]....
	.align		4
.L_111:
        /*0024*/ 	.word	index@(vprintf)


	//----- nvinfo : EIATTR_MERCURY_ISA_VERSION
	.align		4
.L_112:
        /*0028*/ 	.byte	0x03, 0x5f
        /*002a*/ 	.short	0x0101


	//----- nvinfo : EIATTR_VRC_CTA_INIT_COUNT
	.align		4
        /*002c*/ 	.byte	0x02, 0x4a
	.zero		1
	.zero		1


	//----- nvinfo : EIATTR_SYSCALL_OFFSETS
	.align		4
        /*0030*/ 	.byte	0x04, 0x46
        /*0032*/ 	.short	(.L_114 - .L_113)


	//   ....[0]....
.L_113:
        /*0034*/ 	.word	0x00000150


	//----- nvinfo : EIATTR_EXIT_INSTR_OFFSETS
	.align		4
.L_114:
        /*0038*/ 	.byte	0x04, 0x1c
        /*003a*/ 	.short	(.L_116 - .L_115)


	//   ....[0]....
.L_115:
        /*003c*/ 	.word	0x00000160


	//----- nvinfo : EIATTR_CBANK_PARAM_SIZE
	.align		4
.L_116:
        /*0040*/ 	.byte	0x03, 0x19
        /*0042*/ 	.short	0x0008


	//----- nvinfo : EIATTR_PARAM_CBANK
	.align		4
        /*0044*/ 	.byte	0x04, 0x0a
        /*0046*/ 	.short	(.L_118 - .L_117)
	.align		4
.L_117:
        /*0048*/ 	.word	index@(.nv.constant0._Z21uniqe_gid_calculationPi)
        /*004c*/ 	.short	0x0380
        /*004e*/ 	.short	0x0008


	//----- nvinfo : EIATTR_SW_WAR
	.align		4
.L_118:
        /*0050*/ 	.byte	0x04, 0x36
        /*0052*/ 	.short	(.L_120 - .L_119)
.L_119:
        /*0054*/ 	.word	0x00000008
.L_120:


//--------------------- .nv.info._Z23uniqe_idx_calc_threadIxPi --------------------------
	.section	.nv.info._Z23uniqe_idx_calc_threadIxPi,"",@"SHT_CUDA_INFO"
	.sectionflags	@""
	.align	4


	//----- nvinfo : EIATTR_CUDA_API_VERSION
	.align		4
        /*0000*/ 	.byte	0x04, 0x37
        /*0002*/ 	.short	(.L_122 - .L_121)
.L_121:
        /*0004*/ 	.word	0x00000082


	//----- nvinfo : EIATTR_KPARAM_INFO
	.align		4
.L_122:
        /*0008*/ 	.byte	0x04, 0x17
        /*000a*/ 	.short	(.L_124 - .L_123)
.L_123:
        /*000c*/ 	.word	0x00000000
        /*0010*/ 	.short	0x0000
        /*0012*/ 	.short	0x0000
        /*0014*/ 	.byte	0x00, 0xf5, 0x21, 0x00


	//----- nvinfo : EIATTR_SPARSE_MMA_MASK
	.align		4
.L_124:
        /*0018*/ 	.byte	0x03, 0x50
        /*001a*/ 	.short	0x0000


	//----- nvinfo : EIATTR_MAXREG_COUNT
	.align		4
        /*001c*/ 	.byte	0x03, 0x1b
        /*001e*/ 	.short	0x00ff


	//----- nvinfo : EIATTR_EXTERNS
	.align		4
        /*0020*/ 	.byte	0x04, 0x0f
        /*0022*/ 	.short	(.L_126 - .L_125)


	//   ....[0]....
	.align		4
.L_125:
        /*0024*/ 	.word	index@(vprintf)


	//----- nvinfo : EIATTR_MERCURY_ISA_VERSION
	.align		4
.L_126:
        /*0028*/ 	.byte	0x03, 0x5f
        /*002a*/ 	.short	0x0101


	//----- nvinfo : EIATTR_VRC_CTA_INIT_COUNT
	.align		4
        /*002c*/ 	.byte	0x02, 0x4a
	.zero		1
	.zero		1


	//----- nvinfo : EIATTR_SYSCALL_OFFSETS
	.align		4
        /*0030*/ 	.byte	0x04, 0x46
        /*0032*/ 	.short	(.L_128 - .L_127)


	//   ....[0]....
.L_127:
        /*0034*/ 	.word	0x00000120


	//----- nvinfo : EIATTR_EXIT_INSTR_OFFSETS
	.align		4
.L_128:
        /*0038*/ 	.byte	0x04, 0x1c
        /*003a*/ 	.short	(.L_130 - .L_129)


	//   ....[0]....
.L_129:
        /*003c*/ 	.word	0x00000130


	//----- nvinfo : EIATTR_CBANK_PARAM_SIZE
	.align		4
.L_130:
        /*0040*/ 	.byte	0x03, 0x19
        /*0042*/ 	.short	0x0008


	//----- nvinfo : EIATTR_PARAM_CBANK
	.align		4
        /*0044*/ 	.byte	0x04, 0x0a
        /*0046*/ 	.short	(.L_132 - .L_131)
	.align		4
.L_131:
        /*0048*/ 	.word	index@(.nv.constant0._Z23uniqe_idx_calc_threadIxPi)
        /*004c*/ 	.short	0x0380
        /*004e*/ 	.short	0x0008


	//----- nvinfo : EIATTR_SW_WAR
	.align		4
.L_132:
        /*0050*/ 	.byte	0x04, 0x36
        /*0052*/ 	.short	(.L_134 - .L_133)
.L_133:
        /*0054*/ 	.word	0x00000008
.L_134:


//--------------------- .nv.info._Z10hello_cudav  --------------------------
	.section	.nv.info._Z10hello_cudav,"",@"SHT_CUDA_INFO"
	.sectionflags	@""
	.align	4


	//----- nvinfo : EIATTR_CUDA_API_VERSION
	.align		4
        /*0000*/ 	.byte	0x04, 0x37
        /*0002*/ 	.short	(.L_136 - .L_135)
.L_135:
        /*0004*/ 	.word	0x00000082


	//----- nvinfo : EIATTR_SPARSE_MMA_MASK
	.align		4
.L_136:
        /*0008*/ 	.byte	0x03, 0x50
        /*000a*/ 	.short	0x0000


	//----- nvinfo : EIATTR_MAXREG_COUNT
	.align		4
        /*000c*/ 	.byte	0x03, 0x1b
        /*000e*/ 	.short	0x00ff


	//----- nvinfo : EIATTR_EXTERNS
	.align		4
        /*0010*/ 	.byte	0x04, 0x0f
        /*0012*/ 	.short	(.L_138 - .L_137)


	//   ....[0]....
	.align		4
.L_137:
        /*0014*/ 	.word	index@(vprintf)


	//----- nvinfo : EIATTR_MERCURY_ISA_VERSION
	.align		4
.L_138:
        /*0018*/ 	.byte	0x03, 0x5f
        /*001a*/ 	.short	0x0101


	//----- nvinfo : EIATTR_VRC_CTA_INIT_COUNT
	.align		4
        /*001c*/ 	.byte	0x02, 0x4a
	.zero		1
	.zero		1


	//----- nvinfo : EIATTR_SYSCALL_OFFSETS
	.align		4
        /*0020*/ 	.byte	0x04, 0x46
        /*0022*/ 	.short	(.L_140 - .L_139)


	//   ....[0]....
.L_139:
        /*0024*/ 	.word	0x00000080


	//----- nvinfo : EIATTR_EXIT_INSTR_OFFSETS
	.align		4
.L_140:
        /*0028*/ 	.byte	0x04, 0x1c
        /*002a*/ 	.short	(.L_142 - .L_141)


	//   ....[0]....
.L_141:
        /*002c*/ 	.word	0x00000090


	//----- nvinfo : EIATTR_SW_WAR
	.align		4
.L_142:
        /*0030*/ 	.byte	0x04, 0x36
        /*0032*/ 	.short	(.L_144 - .L_143)
.L_143:
        /*0034*/ 	.word	0x00000008
.L_144:


//--------------------- .nv.callgraph             --------------------------
	.section	.nv.callgraph,"",@"SHT_CUDA_CALLGRAPH"
	.align	4
	.sectionentsize	8
	.align		4
        /*0000*/ 	.word	0x00000000
	.align		4
        /*0004*/ 	.word	0xffffffff
	.align		4
        /*0008*/ 	.word	index@(_Z13mem_trs_test2Pii)
	.align		4
        /*000c*/ 	.word	index@(vprintf)
	.align		4
        /*0010*/ 	.word	index@(_Z12mem_trs_testPi)
	.align		4
        /*0014*/ 	.word	index@(vprintf)
	.align		4
        /*0018*/ 	.word	index@(_Z27uniqe_gid_calculation_2d_2dPi)
	.align		4
        /*001c*/ 	.word	index@(vprintf)
	.align		4
        /*0020*/ 	.word	index@(_Z24uniqe_gid_calculation_2dPi)
	.align		4
        /*0024*/ 	.word	index@(vprintf)
	.align		4
        /*0028*/ 	.word	index@(_Z21uniqe_gid_calculationPi)
	.align		4
        /*002c*/ 	.word	index@(vprintf)
	.align		4
        /*0030*/ 	.word	index@(_Z23uniqe_idx_calc_threadIxPi)
	.align		4
        /*0034*/ 	.word	index@(vprintf)
	.align		4
        /*0038*/ 	.word	index@(_Z10hello_cudav)
	.align		4
        /*003c*/ 	.word	index@(vprintf)
	.align		4
        /*0040*/ 	.word	0x00000000
	.align		4
        /*0044*/ 	.word	0xfffffffe
	.align		4
        /*0048*/ 	.word	0x00000000
	.align		4
        /*004c*/ 	.word	0xfffffffd
	.align		4
        /*0050*/ 	.word	0x00000000
	.align		4
        /*0054*/ 	.word	0xfffffffc


//--------------------- .nv.constant4             --------------------------
	.section	.nv.constant4,"a",@progbits
	.align	8
	.align		8
.nv.constant4:
        /*0000*/ 	.dword	vprintf
	.align		8
        /*0008*/ 	.dword	$str
	.align		8
        /*0010*/ 	.dword	$str$1
	.align		8
        /*0018*/ 	.dword	$str$2
	.align		8
        /*0020*/ 	.dword	$str$3
	.align		8
        /*0028*/ 	.dword	$str$4


//--------------------- .text._Z13mem_trs_test2Pii --------------------------
	.section	.text._Z13mem_trs_test2Pii,"ax",@progbits
	.align	128
        .global         _Z13mem_trs_test2Pii
        .type           _Z13mem_trs_test2Pii,@function
        .size           _Z13mem_trs_test2Pii,(.L_x_14 - _Z13mem_trs_test2Pii)
        .other          _Z13mem_trs_test2Pii,@"STO_CUDA_ENTRY STV_DEFAULT"
_Z13mem_trs_test2Pii:
.text._Z13mem_trs_test2Pii:
[----:B------:R-:W0:Y:S01]  /*0000*/  LDC R1, c[0x0][0x37c] ;  /* 0x0000df00ff017b82 */ /* 0x000e220000000800 */
[----:B------:R-:W1:Y:S01]  /*0010*/  S2R R10, SR_TID.X ;  /* 0x00000000000a7919 */ /* 0x000e620000002100 */
[----:B------:R-:W2:Y:S06]  /*0020*/  LDCU UR5, c[0x0][0x2fc] ;  /* 0x00005f80ff0577ac */ /* 0x000eac0008000800 */
[----:B------:R-:W1:Y:S01]  /*0030*/  S2UR UR6, SR_CTAID.X ;  /* 0x00000000000679c3 */ /* 0x000e620000002500 */
[----:B0-----:R-:W-:Y:S01]  /*0040*/  VIADD R1, R1, 0xfffffff0 ;  /* 0xfffffff001017836 */ /* 0x001fe20000000000 */
[----:B------:R-:W0:Y:S01]  /*0050*/  LDCU UR7, c[0x0][0x388] ;  /* 0x00007100ff0777ac */ /* 0x000e220008000800 */
[----:B------:R-:W3:Y:S05]  /*0060*/  LDCU UR4, c[0x0][0x2f8] ;  /* 0x00005f00ff0477ac */ /* 0x000eea0008000800 */
[----:B------:R-:W1:Y:S01]  /*0070*/  LDC R11, c[0x0][0x360] ;  /* 0x0000d800ff0b7b82 */ /* 0x000e620000000800 */
[----:B---3--:R-:W-:-:S05]  /*0080*/  IADD3 R6, P1, PT, R1, UR4, RZ ;  /* 0x0000000401067c10 */ /* 0x008fca000ff3e0ff */
[----:B--2---:R-:W-:Y:S02]  /*0090*/  IMAD.X R7, RZ, RZ, UR5, P1 ;  /* 0x00000005ff077e24 */ /* 0x004fe400088e06ff */
[----:B-1----:R-:W-:-:S05]  /*00a0*/  IMAD R11, R11, UR6, R10 ;  /* 0x000000060b0b7c24 */ /* 0x002fca000f8e020a */
[----:B0-----:R-:W-:-:S13]  /*00b0*/  ISETP.GE.AND P0, PT, R11, UR7, PT ;  /* 0x000000070b007c0c */ /* 0x001fda000bf06270 */
[----:B------:R-:W-:Y:S05]  /*00c0*/  @P0 EXIT ;  /* 0x000000000000094d */ /* 0x000fea0003800000 */
[----:B------:R-:W0:Y:S01]  /*00d0*/  LDC.64 R2, c[0x0][0x380] ;  /* 0x0000e000ff027b82 */ /* 0x000e220000000a00 */
[----:B------:R-:W1:Y:S01]  /*00e0*/  LDCU.64 UR4, c[0x0][0x358] ;  /* 0x00006b00ff0477ac */ /* 0x000e620008000a00 */
[----:B0-----:R-:W-:-:S06]  /*00f0*/  IMAD.WIDE R2, R11, 0x4, R2 ;  /* 0x000000040b027825 */ /* 0x001fcc00078e0202 */
[----:B-1----:R-:W2:Y:S01]  /*0100*/  LDG.E R2, desc[UR4][R2.64] ;  /* 0x0000000402027981 */ /* 0x002ea2000c1e1900 */
[----:B------:R-:W-:Y:S01]  /*0110*/  MOV R0, 0x0 ;  /* 0x0000000000007802 */ /* 0x000fe20000000f00 */
[----:B------:R-:W0:Y:S02]  /*0120*/  LDCU.64 UR4, c[0x4][0x28] ;  /* 0x01000500ff0477ac */ /* 0x000e240008000a00 */
[----:B------:R1:W-:Y:S01]  /*0130*/  STL.64 [R1], R10 ;  /* 0x0000000a01007387 */ /* 0x0003e20000100a00 */
[----:B------:R1:W3:Y:S01]  /*0140*/  LDC.64 R8, c[0x4][R0] ;  /* 0x0100000000087b82 */ /* 0x0002e20000000a00 */
[----:B0-----:R-:W-:Y:S01]  /*0150*/  MOV R4, UR4 ;  /* 0x0000000400047c02 */ /* 0x001fe20008000f00 */
[----:B------:R-:W-:Y:S01]  /*0160*/  IMAD.U32 R5, RZ, RZ, UR5 ;  /* 0x00000005ff057e24 */ /* 0x000fe2000f8e00ff */
[----:B--23--:R1:W-:Y:S06]  /*0170*/  STL [R1+0x8], R2 ;  /* 0x0000080201007387 */ /* 0x00c3ec0000100800 */
[----:B------:R-:W-:-:S07]  /*0180*/  LEPC R20, `(.L_x_0) ;  /* 0x000000001014794e */ /* 0x000fce0000000000 */
[----:B-1----:R-:W-:Y:S05]  /*0190*/  CALL.ABS.NOINC R8 ;  /* 0x0000000008007343 */ /* 0x002fea0003c00000 */
.L_x_0:
[----:B------:R-:W-:Y:S05]  /*01a0*/  EXIT ;  /* 0x000000000000794d */ /* 0x000fea0003800000 */
.L_x_1:
[----:B------:R-:W-:-:S00]  /*01b0*/  BRA `(.L_x_1) ;  /* 0xfffffffc00fc7947 */ /* 0x000fc0000383ffff */
[----:B------:R-:W-:-:S00]  /*01c0*/  NOP ;  /* 0x0000000000007918 */ /* 0x000fc00000000000 */
        /* <DEDUP_REMOVED lines=11> */
.L_x_14:


//--------------------- .text._Z12mem_trs_testPi  --------------------------
	.section	.text._Z12mem_trs_testPi,"ax",@progbits
	.align	128
        .global         _Z12mem_trs_testPi
        .type           _Z12mem_trs_testPi,@function
        .size           _Z12mem_trs_testPi,(.L_x_15 - _Z12mem_trs_testPi)
        .other          _Z12mem_trs_testPi,@"STO_CUDA_ENTRY STV_DEFAULT"
_Z12mem_trs_testPi:
.text._Z12mem_trs_testPi:
[----:B------:R-:W0:Y:S01]  /*0000*/  LDC R1, c[0x0][0x37c] ;  /* 0x0000df00ff017b82 */ /* 0x000e220000000800 */
[----:B------:R-:W1:Y:S01]  /*0010*/  S2R R10, SR_TID.X ;  /* 0x00000000000a7919 */ /* 0x000e620000002100 */
[----:B------:R-:W2:Y:S06]  /*0020*/  LDCU UR6, c[0x0][0x2fc] ;  /* 0x00005f80ff0677ac */ /* 0x000eac0008000800 */
[----:B------:R-:W1:Y:S01]  /*0030*/  S2UR UR7, SR_CTAID.X ;  /* 0x00000000000779c3 */ /* 0x000e620000002500 */
[----:B0-----:R-:W-:Y:S01]  /*0040*/  VIADD R1, R1, 0xfffffff0 ;  /* 0xfffffff001017836 */ /* 0x001fe20000000000 */
[----:B------:R-:W0:Y:S06]  /*0050*/  LDCU.64 UR4, c[0x0][0x358] ;  /* 0x00006b00ff0477ac */ /* 0x000e2c0008000a00 */
[----:B------:R-:W3:Y:S01]  /*0060*/  LDC.64 R2, c[0x0][0x380] ;  /* 0x0000e000ff027b82 */ /* 0x000ee20000000a00 */
[----:B------:R-:W-:Y:S01]  /*0070*/  MOV R0, 0x0 ;  /* 0x0000000000007802 */ /* 0x000fe20000000f00 */
[----:B------:R-:W4:Y:S06]  /*0080*/  LDCU.64 UR8, c[0x4][0x28] ;  /* 0x01000500ff0877ac */ /* 0x000f2c0008000a00 */
[----:B------:R-:W1:Y:S02]  /*0090*/  LDC R11, c[0x0][0x360] ;  /* 0x0000d800ff0b7b82 */ /* 0x000e640000000800 */
[----:B-1----:R-:W-:-:S04]  /*00a0*/  IMAD R11, R11, UR7, R10 ;  /* 0x000000070b0b7c24 */ /* 0x002fc8000f8e020a */
[----:B---3--:R-:W-:-:S06]  /*00b0*/  IMAD.WIDE R2, R11, 0x4, R2 ;  /* 0x000000040b027825 */ /* 0x008fcc00078e0202 */
[----:B0-----:R-:W3:Y:S01]  /*00c0*/  LDG.E R2, desc[UR4][R2.64] ;  /* 0x0000000402027981 */ /* 0x001ee2000c1e1900 */
[----:B------:R-:W0:Y:S01]  /*00d0*/  LDCU UR4, c[0x0][0x2f8] ;  /* 0x00005f00ff0477ac */ /* 0x000e220008000800 */
[----:B------:R1:W1:Y:S01]  /*00e0*/  LDC.64 R8, c[0x4][R0] ;  /* 0x0100000000087b82 */ /* 0x0002620000000a00 */
[----:B----4-:R-:W-:Y:S01]  /*00f0*/  IMAD.U32 R4, RZ, RZ, UR8 ;  /* 0x00000008ff047e24 */ /* 0x010fe2000f8e00ff */
[----:B------:R4:W-:Y:S01]  /*0100*/  STL.64 [R1], R10 ;  /* 0x0000000a01007387 */ /* 0x0009e20000100a00 */
[----:B------:R-:W-:Y:S02]  /*0110*/  MOV R5, UR9 ;  /* 0x0000000900057c02 */ /* 0x000fe40008000f00 */
[----:B0-----:R-:W-:-:S04]  /*0120*/  IADD3 R6, P0, PT, R1, UR4, RZ ;  /* 0x0000000401067c10 */ /* 0x001fc8000ff1e0ff */
[----:B--2---:R-:W-:Y:S01]  /*0130*/  IADD3.X R7, PT, PT, RZ, UR6, RZ, P0, !PT ;  /* 0x00000006ff077c10 */ /* 0x004fe200087fe4ff */
[----:B-1-3--:R4:W-:Y:S08]  /*0140*/  STL [R1+0x8], R2 ;  /* 0x0000080201007387 */ /* 0x00a9f00000100800 */
[----:B------:R-:W-:-:S07]  /*0150*/  LEPC R20, `(.L_x_2) ;  /* 0x000000001014794e */ /* 0x000fce0000000000 */
[----:B----4-:R-:W-:Y:S05]  /*0160*/  CALL.ABS.NOINC R8 ;  /* 0x0000000008007343 */ /* 0x010fea0003c00000 */
.L_x_2:
[----:B------:R-:W-:Y:S05]  /*0170*/  EXIT ;  /* 0x000000000000794d */ /* 0x000fea0003800000 */
.L_x_3:
        /* <DEDUP_REMOVED lines=16> */
.L_x_15:


//--------------------- .text._Z27uniqe_gid_calculation_2d_2dPi --------------------------
	.section	.text._Z27uniqe_gid_calculation_2d_2dPi,"ax",@progbits
	.align	128
        .global         _Z27uniqe_gid_calculation_2d_2dPi
        .type           _Z27uniqe_gid_calculation_2d_2dPi,@function
        .size           _Z27uniqe_gid_calculation_2d_2dPi,(.L_x_16 - _Z27uniqe_gid_calculation_2d_2dPi)
        .other          _Z27uniqe_gid_calculation_2d_2dPi,@"STO_CUDA_ENTRY STV_DEFAULT"
_Z27uniqe_gid_calculation_2d_2dPi:
.text._Z27uniqe_gid_calculation_2d_2dPi:
[----:B------:R-:W0:Y:S01]  /*0000*/  LDC R1, c[0x0][0x37c] ;  /* 0x0000df00ff017b82 */ /* 0x000e220000000800 */
[----:B------:R-:W1:Y:S01]  /*0010*/  S2R R2, SR_TID.Y ;  /* 0x0000000000027919 */ /* 0x000e620000002200 */
[----:B------:R-:W2:Y:S06]  /*0020*/  LDCU UR5, c[0x0][0x2fc] ;  /* 0x00005f80ff0577ac */ /* 0x000eac0008000800 */
[----:B------:R-:W3:Y:S01]  /*0030*/  LDC.64 R8, c[0x0][0x380] ;  /* 0x0000e000ff087b82 */ /* 0x000ee20000000a00 */
[----:B0-----:R-:W-:Y:S01]  /*0040*/  IADD3 R1, PT, PT, R1, -0x18, RZ ;  /* 0xffffffe801017810 */ /* 0x001fe20007ffe0ff */
[----:B------:R-:W1:Y:S01]  /*0050*/  S2R R3, SR_TID.X ;  /* 0x0000000000037919 */ /* 0x000e620000002100 */
[----:B------:R-:W0:Y:S01]  /*0060*/  LDCU UR8, c[0x0][0x360] ;  /* 0x00006c00ff0877ac */ /* 0x000e220008000800 */
[----:B------:R-:W4:Y:S01]  /*0070*/  S2R R12, SR_CTAID.X ;  /* 0x00000000000c7919 */ /* 0x000f220000002500 */
[----:B------:R-:W0:Y:S01]  /*0080*/  LDCU UR4, c[0x0][0x364] ;  /* 0x00006c80ff0477ac */ /* 0x000e220008000800 */
[----:B------:R-:W4:Y:S01]  /*0090*/  S2R R13, SR_CTAID.Y ;  /* 0x00000000000d7919 */ /* 0x000f220000002600 */
[----:B------:R-:W4:Y:S01]  /*00a0*/  LDCU UR9, c[0x0][0x370] ;  /* 0x00006e00ff0977ac */ /* 0x000f220008000800 */
[----:B------:R-:W5:Y:S01]  /*00b0*/  LDCU.64 UR6, c[0x0][0x358] ;  /* 0x00006b00ff0677ac */ /* 0x000f620008000a00 */
[----:B0-----:R-:W-:-:S02]  /*00c0*/  UIADD3 UR4, UPT, UPT, UR8, UR4, URZ ;  /* 0x0000000408047290 */ /* 0x001fc4000fffe0ff */
[----:B-1----:R-:W-:Y:S02]  /*00d0*/  IMAD R2, R2, UR8, R3 ;  /* 0x0000000802027c24 */ /* 0x002fe4000f8e0203 */
[----:B----4-:R-:W-:-:S04]  /*00e0*/  IMAD R3, R13, UR9, R12 ;  /* 0x000000090d037c24 */ /* 0x010fc8000f8e020c */
[----:B------:R-:W-:-:S04]  /*00f0*/  IMAD R3, R3, UR4, R2 ;  /* 0x0000000403037c24 */ /* 0x000fc8000f8e0202 */
[----:B---3--:R-:W-:-:S06]  /*0100*/  IMAD.WIDE R8, R3, 0x4, R8 ;  /* 0x0000000403087825 */ /* 0x008fcc00078e0208 */
[----:B-----5:R-:W3:Y:S01]  /*0110*/  LDG.E R8, desc[UR6][R8.64] ;  /* 0x0000000608087981 */ /* 0x020ee2000c1e1900 */
[----:B------:R-:W-:Y:S01]  /*0120*/  MOV R0, 0x0 ;  /* 0x0000000000007802 */ /* 0x000fe20000000f00 */
[----:B------:R-:W0:Y:S02]  /*0130*/  LDCU UR4, c[0x0][0x2f8] ;  /* 0x00005f00ff0477ac */ /* 0x000e240008000800 */
[----:B------:R1:W-:Y:S01]  /*0140*/  STL.64 [R1], R12 ;  /* 0x0000000c01007387 */ /* 0x0003e20000100a00 */
[----:B------:R1:W4:Y:S01]  /*0150*/  LDC.64 R10, c[0x4][R0] ;  /* 0x01000000000a7b82 */ /* 0x0003220000000a00 */
[----:B------:R-:W5:Y:S02]  /*0160*/  LDCU.64 UR6, c[0x4][0x20] ;  /* 0x01000400ff0677ac */ /* 0x000f640008000a00 */
[----:B------:R1:W-:Y:S01]  /*0170*/  STL.64 [R1+0x8], R2 ;  /* 0x0000080201007387 */ /* 0x0003e20000100a00 */
[----:B0-----:R-:W-:Y:S02]  /*0180*/  IADD3 R6, P0, PT, R1, UR4, RZ ;  /* 0x0000000401067c10 */ /* 0x001fe4000ff1e0ff */
[----:B-----5:R-:W-:-:S02]  /*0190*/  MOV R4, UR6 ;  /* 0x0000000600047c02 */ /* 0x020fc40008000f00 */
[----:B------:R-:W-:Y:S02]  /*01a0*/  MOV R5, UR7 ;  /* 0x0000000700057c02 */ /* 0x000fe40008000f00 */
[----:B--2---:R-:W-:Y:S01]  /*01b0*/  IADD3.X R7, PT, PT, RZ, UR5, RZ, P0, !PT ;  /* 0x00000005ff077c10 */ /* 0x004fe200087fe4ff */
[----:B---34-:R1:W-:Y:S06]  /*01c0*/  STL [R1+0x10], R8 ;  /* 0x0000100801007387 */ /* 0x0183ec0000100800 */
[----:B------:R-:W-:-:S07]  /*01d0*/  LEPC R20, `(.L_x_4) ;  /* 0x000000001014794e */ /* 0x000fce0000000000 */
[----:B-1----:R-:W-:Y:S05]  /*01e0*/  CALL.ABS.NOINC R10 ;  /* 0x000000000a007343 */ /* 0x002fea0003c00000 */
.L_x_4:
[----:B------:R-:W-:Y:S05]  /*01f0*/  EXIT ;  /* 0x000000000000794d */ /* 0x000fea0003800000 */
.L_x_5:
        /* <DEDUP_REMOVED lines=16> */
.L_x_16:


//--------------------- .text._Z24uniqe_gid_calculation_2dPi --------------------------
	.section	.text._Z24uniqe_gid_calculation_2dPi,"ax",@progbits
	.align	128
        .global         _Z24uniqe_gid_calculation_2dPi
        .type           _Z24uniqe_gid_calculation_2dPi,@function
        .size           _Z24uniqe_gid_calculation_2dPi,(.L_x_17 - _Z24uniqe_gid_calculation_2dPi)
        .other          _Z24uniqe_gid_calculation_2dPi,@"STO_CUDA_ENTRY STV_DEFAULT"
_Z24uniqe_gid_calculation_2dPi:
.text._Z24uniqe_gid_calculation_2dPi:
[----:B------:R-:W0:Y:S01]  /*0000*/  LDC R1, c[0x0][0x37c] ;  /* 0x0000df00ff017b82 */ /* 0x000e220000000800 */
[----:B------:R-:W1:Y:S01]  /*0010*/  S2R R12, SR_CTAID.X ;  /* 0x00000000000c7919 */ /* 0x000e620000002500 */
[----:B------:R-:W2:Y:S06]  /*0020*/  LDCU UR6, c[0x0][0x2fc] ;  /* 0x00005f80ff0677ac */ /* 0x000eac0008000800 */
[----:B------:R-:W3:Y:S01]  /*0030*/  LDC.64 R2, c[0x0][0x380] ;  /* 0x0000e000ff027b82 */ /* 0x000ee20000000a00 */
[----:B0-----:R-:W-:Y:S01]  /*0040*/  VIADD R1, R1, 0xffffffe8 ;  /* 0xffffffe801017836 */ /* 0x001fe20000000000 */
[----:B------:R-:W1:Y:S01]  /*0050*/  S2R R13, SR_CTAID.Y ;  /* 0x00000000000d7919 */ /* 0x000e620000002600 */
[----:B------:R-:W0:Y:S01]  /*0060*/  LDCU UR7, c[0x0][0x360] ;  /* 0x00006c00ff0777ac */ /* 0x000e220008000800 */
[----:B------:R-:W0:Y:S01]  /*0070*/  S2R R10, SR_TID.X ;  /* 0x00000000000a7919 */ /* 0x000e220000002100 */
[----:B------:R-:W1:Y:S01]  /*0080*/  LDCU UR8, c[0x0][0x370] ;  /* 0x00006e00ff0877ac */ /* 0x000e620008000800 */
[----:B------:R-:W4:Y:S01]  /*0090*/  LDCU.64 UR4, c[0x0][0x358] ;  /* 0x00006b00ff0477ac */ /* 0x000f220008000a00 */
[----:B-1----:R-:W-:Y:S01]  /*00a0*/  IMAD R11, R13, UR8, R12 ;  /* 0x000000080d0b7c24 */ /* 0x002fe2000f8e020c */
[----:B------:R-:W-:Y:S01]  /*00b0*/  MOV R0, 0x0 ;  /* 0x0000000000007802 */ /* 0x000fe20000000f00 */
[----:B------:R1:W-:Y:S01]  /*00c0*/  STL.64 [R1], R12 ;  /* 0x0000000c01007387 */ /* 0x0003e20000100a00 */
[----:B------:R-:W5:Y:S01]  /*00d0*/  LDCU.64 UR8, c[0x4][0x20] ;  /* 0x01000400ff0877ac */ /* 0x000f620008000a00 */
[----:B0-----:R-:W-:-:S04]  /*00e0*/  IMAD R11, R11, UR7, R10 ;  /* 0x000000070b0b7c24 */ /* 0x001fc8000f8e020a */
[----:B---3--:R-:W-:-:S06]  /*00f0*/  IMAD.WIDE R2, R11, 0x4, R2 ;  /* 0x000000040b027825 */ /* 0x008fcc00078e0202 */
[----:B----4-:R-:W3:Y:S01]  /*0100*/  LDG.E R2, desc[UR4][R2.64] ;  /* 0x0000000402027981 */ /* 0x010ee2000c1e1900 */
[----:B------:R-:W0:Y:S01]  /*0110*/  LDCU UR4, c[0x0][0x2f8] ;  /* 0x00005f00ff0477ac */ /* 0x000e220008000800 */
[----:B------:R1:W4:Y:S02]  /*0120*/  LDC.64 R8, c[0x4][R0] ;  /* 0x0100000000087b82 */ /* 0x0003240000000a00 */
[----:B------:R1:W-:Y:S01]  /*0130*/  STL.64 [R1+0x8], R10 ;  /* 0x0000080a01007387 */ /* 0x0003e20000100a00 */
[----:B-----5:R-:W-:Y:S01]  /*0140*/  IMAD.U32 R4, RZ, RZ, UR8 ;  /* 0x00000008ff047e24 */ /* 0x020fe2000f8e00ff */
[----:B------:R-:W-:Y:S02]  /*0150*/  MOV R5, UR9 ;  /* 0x0000000900057c02 */ /* 0x000fe40008000f00 */
[----:B0-----:R-:W-:-:S04]  /*0160*/  IADD3 R6, P0, PT, R1, UR4, RZ ;  /* 0x0000000401067c10 */ /* 0x001fc8000ff1e0ff */
[----:B--2---:R-:W-:Y:S01]  /*0170*/  IADD3.X R7, PT, PT, RZ, UR6, RZ, P0, !PT ;  /* 0x00000006ff077c10 */ /* 0x004fe200087fe4ff */
[----:B---34-:R1:W-:Y:S08]  /*0180*/  STL [R1+0x10], R2 ;  /* 0x0000100201007387 */ /* 0x0183f00000100800 */
[----:B------:R-:W-:-:S07]  /*0190*/  LEPC R20, `(.L_x_6) ;  /* 0x000000001014794e */ /* 0x000fce0000000000 */
[----:B-1----:R-:W-:Y:S05]  /*01a0*/  CALL.ABS.NOINC R8 ;  /* 0x0000000008007343 */ /* 0x002fea0003c00000 */
.L_x_6:
[----:B------:R-:W-:Y:S05]  /*01b0*/  EXIT ;  /* 0x000000000000794d */ /* 0x000fea0003800000 */
.L_x_7:
        /* <DEDUP_REMOVED lines=12> */
.L_x_17:


//--------------------- .text._Z21uniqe_gid_calculationPi --------------------------
	.section	.text._Z21uniqe_gid_calculationPi,"ax",@progbits
	.align	128
        .global         _Z21uniqe_gid_calculationPi
        .type           _Z21uniqe_gid_calculationPi,@function
        .size           _Z21uniqe_gid_calculationPi,(.L_x_18 - _Z21uniqe_gid_calculationPi)
        .other          _Z21uniqe_gid_calculationPi,@"STO_CUDA_ENTRY STV_DEFAULT"
_Z21uniqe_gid_calculationPi:
.text._Z21uniqe_gid_calculationPi:
[----:B------:R-:W0:Y:S01]  /*0000*/  LDC R1, c[0x0][0x37c] ;  /* 0x0000df00ff017b82 */ /* 0x000e220000000800 */
[----:B------:R-:W1:Y:S07]  /*0010*/  S2R R13, SR_TID.X ;  /* 0x00000000000d7919 */ /* 0x000e6e0000002100 */
[----:B------:R-:W2:Y:S01]  /*0020*/  LDC.64 R2, c[0x0][0x380] ;  /* 0x0000e000ff027b82 */ /* 0x000ea20000000a00 */
[----:B------:R-:W3:Y:S01]  /*0030*/  LDCU UR6, c[0x0][0x2fc] ;  /* 0x00005f80ff0677ac */ /* 0x000ee20008000800 */
[----:B0-----:R-:W-:Y:S01]  /*0040*/  VIADD R1, R1, 0xfffffff0 ;  /* 0xfffffff001017836 */ /* 0x001fe20000000000 */
[----:B------:R-:W1:Y:S01]  /*0050*/  S2R R12, SR_CTAID.X ;  /* 0x00000000000c7919 */ /* 0x000e620000002500 */
[----:B------:R-:W1:Y:S01]  /*0060*/  LDCU UR7, c[0x0][0x360] ;  /* 0x00006c00ff0777ac */ /* 0x000e620008000800 */
[----:B------:R-:W0:Y:S01]  /*0070*/  LDCU.64 UR4, c[0x0][0x358] ;  /* 0x00006b00ff0477ac */ /* 0x000e220008000a00 */
[----:B------:R-:W-:Y:S01]  /*0080*/  MOV R0, 0x0 ;  /* 0x0000000000007802 */ /* 0x000fe20000000f00 */
[----:B------:R-:W4:Y:S01]  /*0090*/  LDCU.64 UR8, c[0x4][0x18] ;  /* 0x01000300ff0877ac */ /* 0x000f220008000a00 */
[----:B-1----:R-:W-:-:S04]  /*00a0*/  IMAD R14, R12, UR7, R13 ;  /* 0x000000070c0e7c24 */ /* 0x002fc8000f8e020d */
[----:B--2---:R-:W-:-:S05]  /*00b0*/  IMAD.WIDE R2, R14, 0x4, R2 ;  /* 0x000000040e027825 */ /* 0x004fca00078e0202 */
[----:B0-----:R-:W2:Y:S01]  /*00c0*/  LDG.E R15, desc[UR4][R2.64] ;  /* 0x00000004020f7981 */ /* 0x001ea2000c1e1900 */
[----:B------:R-:W0:Y:S01]  /*00d0*/  LDCU UR4, c[0x0][0x2f8] ;  /* 0x00005f00ff0477ac */ /* 0x000e220008000800 */
[----:B------:R1:W1:Y:S01]  /*00e0*/  LDC.64 R8, c[0x4][R0] ;  /* 0x0100000000087b82 */ /* 0x0002620000000a00 */
[----:B----4-:R-:W-:Y:S01]  /*00f0*/  IMAD.U32 R4, RZ, RZ, UR8 ;  /* 0x00000008ff047e24 */ /* 0x010fe2000f8e00ff */
[----:B------:R-:W-:Y:S02]  /*0100*/  MOV R5, UR9 ;  /* 0x0000000900057c02 */ /* 0x000fe40008000f00 */
[----:B0-----:R-:W-:-:S04]  /*0110*/  IADD3 R6, P0, PT, R1, UR4, RZ ;  /* 0x0000000401067c10 */ /* 0x001fc8000ff1e0ff */
[----:B---3--:R-:W-:Y:S01]  /*0120*/  IADD3.X R7, PT, PT, RZ, UR6, RZ, P0, !PT ;  /* 0x00000006ff077c10 */ /* 0x008fe200087fe4ff */
[----:B-12---:R0:W-:Y:S08]  /*0130*/  STL.128 [R1], R12 ;  /* 0x0000000c01007387 */ /* 0x0061f00000100c00 */
[----:B------:R-:W-:-:S07]  /*0140*/  LEPC R20, `(.L_x_8) ;  /* 0x000000001014794e */ /* 0x000fce0000000000 */
[----:B0-----:R-:W-:Y:S05]  /*0150*/  CALL.ABS.NOINC R8 ;  /* 0x0000000008007343 */ /* 0x001fea0003c00000 */
.L_x_8:
[----:B------:R-:W-:Y:S05]  /*0160*/  EXIT ;  /* 0x000000000000794d */ /* 0x000fea0003800000 */
.L_x_9:
        /* <DEDUP_REMOVED lines=9> */
.L_x_18:


//--------------------- .text._Z23uniqe_idx_calc_threadIxPi --------------------------
	.section	.text._Z23uniqe_idx_calc_threadIxPi,"ax",@progbits
	.align	128
        .global         _Z23uniqe_idx_calc_threadIxPi
        .type           _Z23uniqe_idx_calc_threadIxPi,@function
        .size           _Z23uniqe_idx_calc_threadIxPi,(.L_x_19 - _Z23uniqe_idx_calc_threadIxPi)
        .other          _Z23uniqe_idx_calc_threadIxPi,@"STO_CUDA_ENTRY STV_DEFAULT"
_Z23uniqe_idx_calc_threadIxPi:
.text._Z23uniqe_idx_calc_threadIxPi:
[----:B------:R-:W0:Y:S01]  /*0000*/  LDC R1, c[0x0][0x37c] ;  /* 0x0000df00ff017b82 */ /* 0x000e220000000800 */
[----:B------:R-:W1:Y:S07]  /*0010*/  S2R R10, SR_TID.X ;  /* 0x00000000000a7919 */ /* 0x000e6e0000002100 */
[----:B------:R-:W1:Y:S01]  /*0020*/  LDC.64 R2, c[0x0][0x380] ;  /* 0x0000e000ff027b82 */ /* 0x000e620000000a00 */
[----:B------:R-:W2:Y:S01]  /*0030*/  LDCU.64 UR4, c[0x0][0x358] ;  /* 0x00006b00ff0477ac */ /* 0x000ea20008000a00 */
[----:B0-----:R-:W-:Y:S01]  /*0040*/  VIADD R1, R1, 0xfffffff8 ;  /* 0xfffffff801017836 */ /* 0x001fe20000000000 */
[----:B------:R-:W0:Y:S01]  /*0050*/  LDCU.64 UR6, c[0x4][0x10] ;  /* 0x01000200ff0677ac */ /* 0x000e220008000a00 */
[----:B-1----:R-:W-:-:S05]  /*0060*/  IMAD.WIDE.U32 R2, R10, 0x4, R2 ;  /* 0x000000040a027825 */ /* 0x002fca00078e0002 */
[----:B--2---:R-:W2:Y:S01]  /*0070*/  LDG.E R11, desc[UR4][R2.64] ;  /* 0x00000004020b7981 */ /* 0x004ea2000c1e1900 */
[----:B------:R-:W-:Y:S01]  /*0080*/  MOV R0, 0x0 ;  /* 0x0000000000007802 */ /* 0x000fe20000000f00 */
[----:B------:R-:W1:Y:S01]  /*0090*/  LDCU UR4, c[0x0][0x2f8] ;  /* 0x00005f00ff0477ac */ /* 0x000e620008000800 */
[----:B0-----:R-:W-:Y:S01]  /*00a0*/  IMAD.U32 R4, RZ, RZ, UR6 ;  /* 0x00000006ff047e24 */ /* 0x001fe2000f8e00ff */
[----:B------:R-:W-:Y:S01]  /*00b0*/  MOV R5, UR7 ;  /* 0x0000000700057c02 */ /* 0x000fe20008000f00 */
[----:B------:R0:W3:Y:S01]  /*00c0*/  LDC.64 R8, c[0x4][R0] ;  /* 0x0100000000087b82 */ /* 0x0000e20000000a00 */
[----:B------:R-:W4:Y:S01]  /*00d0*/  LDCU UR5, c[0x0][0x2fc] ;  /* 0x00005f80ff0577ac */ /* 0x000f220008000800 */
[----:B-1----:R-:W-:-:S05]  /*00e0*/  IADD3 R6, P0, PT, R1, UR4, RZ ;  /* 0x0000000401067c10 */ /* 0x002fca000ff1e0ff */
[----:B----4-:R-:W-:Y:S01]  /*00f0*/  IMAD.X R7, RZ, RZ, UR5, P0 ;  /* 0x00000005ff077e24 */ /* 0x010fe200080e06ff */
[----:B--23--:R0:W-:Y:S07]  /*0100*/  STL.64 [R1], R10 ;  /* 0x0000000a01007387 */ /* 0x00c1ee0000100a00 */
[----:B------:R-:W-:-:S07]  /*0110*/  LEPC R20, `(.L_x_10) ;  /* 0x000000001014794e */ /* 0x000fce0000000000 */
[----:B0-----:R-:W-:Y:S05]  /*0120*/  CALL.ABS.NOINC R8 ;  /* 0x0000000008007343 */ /* 0x001fea0003c00000 */
.L_x_10:
[----:B------:R-:W-:Y:S05]  /*0130*/  EXIT ;  /* 0x000000000000794d */ /* 0x000fea0003800000 */
.L_x_11:
        /* <DEDUP_REMOVED lines=12> */
.L_x_19:


//--------------------- .text._Z10hello_cudav     --------------------------
	.section	.text._Z10hello_cudav,"ax",@progbits
	.align	128
        .global         _Z10hello_cudav
        .type           _Z10hello_cudav,@function
        .size           _Z10hello_cudav,(.L_x_20 - _Z10hello_cudav)
        .other          _Z10hello_cudav,@"STO_CUDA_ENTRY STV_DEFAULT"
_Z10hello_cudav:
.text._Z10hello_cudav:
[----:B------:R-:W0:Y:S01]  /*0000*/  LDC R1, c[0x0][0x37c] ;  /* 0x0000df00ff017b82 */ /* 0x000e220000000800 */
[----:B------:R-:W-:Y:S01]  /*0010*/  MOV R0, 0x0 ;  /* 0x0000000000007802 */ /* 0x000fe20000000f00 */
[----:B------:R-:W1:Y:S01]  /*0020*/  LDCU.64 UR4, c[0x4][0x8] ;  /* 0x01000100ff0477ac */ /* 0x000e620008000a00 */
[----:B------:R-:W-:-:S05]  /*0030*/  CS2R R6, SRZ ;  /* 0x0000000000067805 */ /* 0x000fca000001ff00 */
[----:B------:R2:W3:Y:S01]  /*0040*/  LDC.64 R2, c[0x4][R0] ;  /* 0x0100000000027b82 */ /* 0x0004e20000000a00 */
[----:B-1----:R-:W-:Y:S02]  /*0050*/  IMAD.U32 R4, RZ, RZ, UR4 ;  /* 0x00000004ff047e24 */ /* 0x002fe4000f8e00ff */
[----:B--2---:R-:W-:-:S07]  /*0060*/  IMAD.U32 R5, RZ, RZ, UR5 ;  /* 0x00000005ff057e24 */ /* 0x004fce000f8e00ff */
[----:B------:R-:W-:-:S07]  /*0070*/  LEPC R20, `(.L_x_12) ;  /* 0x000000001014794e */ /* 0x000fce0000000000 */
[----:B0--3--:R-:W-:Y:S05]  /*0080*/  CALL.ABS.NOINC R2 ;  /* 0x0000000002007343 */ /* 0x009fea0003c00000 */
.L_x_12:
[----:B------:R-:W-:Y:S05]  /*0090*/  EXIT ;  /* 0x000000000000794d */ /* 0x000fea0003800000 */
.L_x_13:
        /* <DEDUP_REMOVED lines=14> */
.L_x_20:


//--------------------- .nv.global.init           --------------------------
	.section	.nv.global.init,"aw",@progbits
.nv.global.init:
	.type		$str,@object
	.size		$str,($str$1 - $str)
$str:
        /*0000*/ 	.byte	0x48, 0x65, 0x6c, 0x6c, 0x6f, 0x20, 0x43, 0x75, 0x64, 0x61, 0x20, 0x77, 0x6f, 0x72, 0x6c, 0x64
        /*0010*/ 	.byte	0x20, 0x0a, 0x00
	.type		$str$1,@object
	.size		$str$1,($str$4 - $str$1)
$str$1:
        /*0013*/ 	.byte	0x74, 0x68, 0x72, 0x65, 0x61, 0x64, 0x49, 0x44, 0x58, 0x3a, 0x20, 0x25, 0x64, 0x2c, 0x20, 0x76
        /*0023*/ 	.byte	0x6c, 0x61, 0x75, 0x65, 0x20, 0x3a, 0x20, 0x25, 0x64, 0x20, 0x0a, 0x00
	.type		$str$4,@object
	.size		$str$4,($str$2 - $str$4)
$str$4:
        /*002f*/ 	.byte	0x74, 0x69, 0x64, 0x20, 0x3a, 0x20, 0x25, 0x64, 0x20, 0x2c, 0x20, 0x67, 0x69, 0x64, 0x20, 0x3a
        /*003f*/ 	.byte	0x20, 0x25, 0x64, 0x2c, 0x20, 0x76, 0x61, 0x6c, 0x75, 0x65, 0x20, 0x3a, 0x20, 0x25, 0x64, 0x20
        /*004f*/ 	.byte	0x0a, 0x00
	.type		$str$2,@object
	.size		$str$2,($str$3 - $str$2)
$str$2:
        /*0051*/ 	.byte	0x62, 0x6c, 0x6f, 0x63, 0x6b, 0x49, 0x64, 0x78, 0x2e, 0x78, 0x20, 0x3a, 0x20, 0x25, 0x64, 0x2c
        /*0061*/ 	.byte	0x20, 0x74, 0x68, 0x72, 0x65, 0x61, 0x64, 0x49, 0x64, 0x78, 0x2e, 0x78, 0x20, 0x3a, 0x20, 0x25
        /*0071*/ 	.byte	0x64, 0x2c, 0x20, 0x67, 0x69, 0x64, 0x20, 0x3a, 0x20, 0x25, 0x64, 0x2c, 0x20, 0x76, 0x61, 0x6c
        /*0081*/ 	.byte	0x75, 0x65, 0x20, 0x3a, 0x20, 0x25, 0x64, 0x20, 0x0a, 0x00
	.type		$str$3,@object
	.size		$str$3,(.L_3 - $str$3)
$str$3:
        /*008b*/ 	.byte	0x62, 0x6c, 0x6f, 0x63, 0x6b, 0x49, 0x64, 0x78, 0x2e, 0x78, 0x20, 0x3a, 0x20, 0x25, 0x64, 0x2c
        /*009b*/ 	.byte	0x20, 0x62, 0x6c, 0x6f, 0x63, 0x6b, 0x49, 0x64, 0x78, 0x2e, 0x79, 0x20, 0x3a, 0x20, 0x25, 0x64
        /*00ab*/ 	.byte	0x2c, 0x20, 0x74, 0x68, 0x72, 0x65, 0x61, 0x64, 0x49, 0x64, 0x78, 0x2e, 0x78, 0x20, 0x3a, 0x20
        /*00bb*/ 	.byte	0x25, 0x64, 0x2c, 0x20, 0x67, 0x69, 0x64, 0x20, 0x3a, 0x20, 0x25, 0x64, 0x20, 0x2d, 0x20, 0x64
        /*00cb*/ 	.byte	0x61, 0x74, 0x61, 0x20, 0x3a, 0x20, 0x25, 0x64, 0x20, 0x0a, 0x00
.L_3:


//--------------------- .nv.shared.reserved.0     --------------------------
	.section	.nv.shared.reserved.0,"aw",@nobits
	.weak		__nv_reservedSMEM_offset_0_alias
	.size		__nv_reservedSMEM_offset_0_alias, 0, 64
	.other		__nv_reservedSMEM_offset_0_alias,@"STO_CUDA_RESERVED_SHARED STV_DEFAULT"
__nv_reservedSMEM_offset_0_alias:
	.zero		0
	.zero		64


//--------------------- .nv.constant0._Z13mem_trs_test2Pii --------------------------
	.section	.nv.constant0._Z13mem_trs_test2Pii,"a",@progbits
	.sectionflags	@""
	.align	4
.nv.constant0._Z13mem_trs_test2Pii:
	.zero		908


//--------------------- .nv.constant0._Z12mem_trs_testPi --------------------------
	.section	.nv.constant0._Z12mem_trs_testPi,"a",@progbits
	.sectionflags	@""
	.align	4
.nv.constant0._Z12mem_trs_testPi:
	.zero		904


//--------------------- .nv.constant0._Z27uniqe_gid_calculation_2d_2dPi --------------------------
	.section	.nv.constant0._Z27uniqe_gid_calculation_2d_2dPi,"a",@progbits
	.sectionflags	@""
	.align	4
.nv.constant0._Z27uniqe_gid_calculation_2d_2dPi:
	.zero		904


//--------------------- .nv.constant0._Z24uniqe_gid_calculation_2dPi --------------------------
	.section	.nv.constant0._Z24uniqe_gid_calculation_2dPi,"a",@progbits
	.sectionflags	@""
	.align	4
.nv.constant0._Z24uniqe_gid_calculation_2dPi:
	.zero		904


//--------------------- .nv.constant0._Z21uniqe_gid_calculationPi --------------------------
	.section	.nv.constant0._Z21uniqe_gid_calculationPi,"a",@progbits
	.sectionflags	@""
	.align	4
.nv.constant0._Z21uniqe_gid_calculationPi:
	.zero		904


//--------------------- .nv.constant0._Z23uniqe_idx_calc_threadIxPi --------------------------
	.section	.nv.constant0._Z23uniqe_idx_calc_threadIxPi,"a",@progbits
	.sectionflags	@""
	.align	4
.nv.constant0._Z23uniqe_idx_calc_threadIxPi:
	.zero		904


//--------------------- .nv.constant0._Z10hello_cudav --------------------------
	.section	.nv.constant0._Z10hello_cudav,"a",@progbits
	.sectionflags	@""
	.align	4
.nv.constant0._Z10hello_cudav:
	.zero		896


//--------------------- SYMBOLS --------------------------

	.type		.nv.reservedSmem.offset0,@object
	.size		.nv.reservedSmem.offset0,0x4
	.type		vprintf,@function
